	.headerflags	@"EF_CUDA_TEXMODE_UNIFIED EF_CUDA_64BIT_ADDRESS EF_CUDA_ACCELERATORS EF_CUDA_SM90 EF_CUDA_VIRTUAL_SM(EF_CUDA_SM90)"
	.elftype	@"ET_EXEC"


//--------------------- .nv.info                  --------------------------
	.section	.nv.info,"",@"SHT_CUDA_INFO"
	.align	4


	//----- nvinfo : EIATTR_REGCOUNT
	.align		4
        /*0000*/ 	.byte	0x04, 0x2f
        /*0002*/ 	.short	(.L_1 - .L_0)
	.align		4
.L_0:
        /*0004*/ 	.word	index@(triton_poi_fused_add_convolution_mul_relu_41)
        /*0008*/ 	.word	0x00000020


	//----- nvinfo : EIATTR_MIN_STACK_SIZE
	.align		4
.L_1:
        /*000c*/ 	.byte	0x04, 0x12
        /*000e*/ 	.short	(.L_3 - .L_2)
	.align		4
.L_2:
        /*0010*/ 	.word	index@(triton_poi_fused_add_convolution_mul_relu_41)
        /*0014*/ 	.word	0x00000000


	//----- nvinfo : EIATTR_FRAME_SIZE
	.align		4
.L_3:
        /*0018*/ 	.byte	0x04, 0x11
        /*001a*/ 	.short	(.L_5 - .L_4)
	.align		4
.L_4:
        /*001c*/ 	.word	index@(triton_poi_fused_add_convolution_mul_relu_41)
        /*0020*/ 	.word	0x00000000


	//----- nvinfo : EIATTR_MIN_STACK_SIZE
	.align		4
.L_5:
        /*0024*/ 	.byte	0x04, 0x12
        /*0026*/ 	.short	(.L_7 - .L_6)
	.align		4
.L_6:
        /*0028*/ 	.word	index@(triton_poi_fused_add_convolution_mul_relu_41)
        /*002c*/ 	.word	0x00000000
.L_7:


//--------------------- .nv.info.triton_poi_fused_add_convolution_mul_relu_41 --------------------------
	.section	.nv.info.triton_poi_fused_add_convolution_mul_relu_41,"",@"SHT_CUDA_INFO"
	.sectionflags	@""
	.align	4


	//----- nvinfo : EIATTR_CUDA_API_VERSION
	.align		4
        /*0000*/ 	.byte	0x04, 0x37
        /*0002*/ 	.short	(.L_9 - .L_8)
.L_8:
        /*0004*/ 	.word	0x0000007c


	//----- nvinfo : EIATTR_KPARAM_INFO
	.align		4
.L_9:
        /*0008*/ 	.byte	0x04, 0x17
        /*000a*/ 	.short	(.L_11 - .L_10)
.L_10:
        /*000c*/ 	.word	0x00000000
        /*0010*/ 	.short	0x0003
        /*0012*/ 	.short	0x0018
        /*0014*/ 	.byte	0x00, 0xf0, 0x11, 0x00


	//----- nvinfo : EIATTR_KPARAM_INFO
	.align		4
.L_11:
        /*0018*/ 	.byte	0x04, 0x17
        /*001a*/ 	.short	(.L_13 - .L_12)
.L_12:
        /*001c*/ 	.word	0x00000000
        /*0020*/ 	.short	0x0002
        /*0022*/ 	.short	0x0010
        /*0024*/ 	.byte	0x00, 0xf4, 0x21, 0x00


	//----- nvinfo : EIATTR_KPARAM_INFO
	.align		4
.L_13:
        /*0028*/ 	.byte	0x04, 0x17
        /*002a*/ 	.short	(.L_15 - .L_14)
.L_14:
        /*002c*/ 	.word	0x00000000
        /*0030*/ 	.short	0x0001
        /*0032*/ 	.short	0x0008
        /*0034*/ 	.byte	0x00, 0xf4, 0x21, 0x00


	//----- nvinfo : EIATTR_KPARAM_INFO
	.align		4
.L_15:
        /*0038*/ 	.byte	0x04, 0x17
        /*003a*/ 	.short	(.L_17 - .L_16)
.L_16:
        /*003c*/ 	.word	0x00000000
        /*0040*/ 	.short	0x0000
        /*0042*/ 	.short	0x0000
        /*0044*/ 	.byte	0x00, 0xf4, 0x21, 0x00


	//----- nvinfo : EIATTR_SPARSE_MMA_MASK
	.align		4
.L_17:
        /*0048*/ 	.byte	0x03, 0x50
        /*004a*/ 	.short	0x0000


	//----- nvinfo : EIATTR_MAXREG_COUNT
	.align		4
        /*004c*/ 	.byte	0x03, 0x1b
        /*004e*/ 	.short	0x00ff


	//----- nvinfo : EIATTR_EXIT_INSTR_OFFSETS
	.align		4
        /*0050*/ 	.byte	0x04, 0x1c
        /*0052*/ 	.short	(.L_19 - .L_18)


	//   ....[0]....
.L_18:
        /*0054*/ 	.word	0x000004c0


	//   ....[1]....
        /*0058*/ 	.word	0x000004e0


	//----- nvinfo : EIATTR_REQNTID
	.align		4
.L_19:
        /*005c*/ 	.byte	0x04, 0x10
        /*005e*/ 	.short	(.L_21 - .L_20)
.L_20:
        /*0060*/ 	.word	0x00000080
        /*0064*/ 	.word	0x00000001
        /*0068*/ 	.word	0x00000001


	//----- nvinfo : EIATTR_CBANK_PARAM_SIZE
	.align		4
.L_21:
        /*006c*/ 	.byte	0x03, 0x19
        /*006e*/ 	.short	0x001c


	//----- nvinfo : EIATTR_PARAM_CBANK
	.align		4
        /*0070*/ 	.byte	0x04, 0x0a
        /*0072*/ 	.short	(.L_23 - .L_22)
	.align		4
.L_22:
        /*0074*/ 	.word	index@(.nv.constant0.triton_poi_fused_add_convolution_mul_relu_41)
        /*0078*/ 	.short	0x0210
        /*007a*/ 	.short	0x001c


	//----- nvinfo : EIATTR_SW_WAR
	.align		4
.L_23:
        /*007c*/ 	.byte	0x04, 0x36
        /*007e*/ 	.short	(.L_25 - .L_24)
.L_24:
        /*0080*/ 	.word	0x00000008
.L_25:


//--------------------- .nv.callgraph             --------------------------
	.section	.nv.callgraph,"",@"SHT_CUDA_CALLGRAPH"
	.align	4
	.sectionentsize	8
	.align		4
        /*0000*/ 	.word	0x00000000
	.align		4
        /*0004*/ 	.word	0xffffffff
	.align		4
        /*0008*/ 	.word	0x00000000
	.align		4
        /*000c*/ 	.word	0xfffffffe
	.align		4
        /*0010*/ 	.word	0x00000000
	.align		4
        /*0014*/ 	.word	0xfffffffd
	.align		4
        /*0018*/ 	.word	0x00000000
	.align		4
        /*001c*/ 	.word	0xfffffffc


//--------------------- .text.triton_poi_fused_add_convolution_mul_relu_41 --------------------------
	.section	.text.triton_poi_fused_add_convolution_mul_relu_41,"ax",@progbits
	.align	128
        .global         triton_poi_fused_add_convolution_mul_relu_41
        .type           triton_poi_fused_add_convolution_mul_relu_41,@function
        .size           triton_poi_fused_add_convolution_mul_relu_41,(.L_x_1 - triton_poi_fused_add_convolution_mul_relu_41)
        .other          triton_poi_fused_add_convolution_mul_relu_41,@"STO_CUDA_ENTRY STV_DEFAULT"
triton_poi_fused_add_convolution_mul_relu_41:
.text.triton_poi_fused_add_convolution_mul_relu_41:
[----:B------:R-:W0:Y:S02]  /*0000*/  LDC R1, c[0x0][0x28] ;  /* 0x00000a00ff017b82 */ /* 0x000e240000000800 */
[----:B------:R-:W1:Y:S01]  /*0010*/  S2R R0, SR_TID.X ;  /* 0x0000000000007919 */ /* 0x000e620000002100 */
[----:B------:R-:W2:Y:S01]  /*0020*/  LDC.64 R12, c[0x0][0x218] ;  /* 0x00008600ff0c7b82 */ /* 0x000ea20000000a00 */
[----:B------:R-:W-:Y:S02]  /*0030*/  CS2R R6, SRZ ;  /* 0x0000000000067805 */ /* 0x000fe4000001ff00 */
[----:B------:R-:W-:Y:S01]  /*0040*/  CS2R R8, SRZ ;  /* 0x0000000000087805 */ /* 0x000fe2000001ff00 */
[----:B------:R-:W3:Y:S01]  /*0050*/  S2R R3, SR_CTAID.X ;  /* 0x0000000000037919 */ /* 0x000ee20000002500 */
[----:B------:R-:W-:-:S03]  /*0060*/  ULDC.64 UR4, c[0x0][0x208] ;  /* 0x0000820000047ab9 */ /* 0x000fc60000000a00 */
[----:B------:R-:W4:Y:S01]  /*0070*/  LDC.64 R16, c[0x0][0x220] ;  /* 0x00008800ff107b82 */ /* 0x000f220000000a00 */
[----:B-1----:R-:W-:-:S05]  /*0080*/  IMAD.SHL.U32 R0, R0, 0x4, RZ ;  /* 0x0000000400007824 */ /* 0x002fca00078e00ff */
[----:B------:R-:W-:-:S05]  /*0090*/  LOP3.LUT R0, R0, 0x1fc, RZ, 0xc0, !PT ;  /* 0x000001fc00007812 */ /* 0x000fca00078ec0ff */
[----:B---3--:R-:W-:Y:S02]  /*00a0*/  IMAD R28, R3, 0x400, R0 ;  /* 0x00000400031c7824 */ /* 0x008fe400078e0200 */
[----:B------:R-:W1:Y:S02]  /*00b0*/  LDC.64 R2, c[0x0][0x210] ;  /* 0x00008400ff027b82 */ /* 0x000e640000000a00 */
[C---:B------:R-:W-:Y:S01]  /*00c0*/  IMAD.HI R0, R28.reuse, 0x78787879, RZ ;  /* 0x787878791c007827 */ /* 0x040fe200078e02ff */
[----:B------:R-:W-:-:S04]  /*00d0*/  ISETP.GE.AND P5, PT, R28, 0x3bc400, PT ;  /* 0x003bc4001c00780c */ /* 0x000fc80003fa6270 */
[----:B------:R-:W-:-:S04]  /*00e0*/  SHF.R.U32.HI R5, RZ, 0x1f, R0 ;  /* 0x0000001fff057819 */ /* 0x000fc80000011600 */
[----:B------:R-:W-:Y:S01]  /*00f0*/  LEA.HI.SX32 R11, R0, R5, 0x17 ;  /* 0x00000005000b7211 */ /* 0x000fe200078fbaff */
[----:B------:R-:W-:Y:S01]  /*0100*/  VIADD R0, R28, 0x200 ;  /* 0x000002001c007836 */ /* 0x000fe20000000000 */
[----:B------:R-:W-:-:S03]  /*0110*/  CS2R R4, SRZ ;  /* 0x0000000000047805 */ /* 0x000fc6000001ff00 */
[----:B------:R-:W-:-:S04]  /*0120*/  IMAD.HI R18, R0, 0x78787879, RZ ;  /* 0x7878787900127827 */ /* 0x000fc800078e02ff */
[----:B------:R-:W-:Y:S01]  /*0130*/  IMAD R15, R11, -0x440, R28 ;  /* 0xfffffbc00b0f7824 */ /* 0x000fe200078e021c */
[----:B------:R-:W-:Y:S02]  /*0140*/  SHF.R.U32.HI R19, RZ, 0x1f, R18 ;  /* 0x0000001fff137819 */ /* 0x000fe40000011612 */
[----:B------:R-:W-:Y:S02]  /*0150*/  CS2R R10, SRZ ;  /* 0x00000000000a7805 */ /* 0x000fe4000001ff00 */
[----:B------:R-:W-:Y:S01]  /*0160*/  ISETP.GE.AND P0, PT, R0, 0x3bc400, PT ;  /* 0x003bc4000000780c */ /* 0x000fe20003f06270 */
[----:B-1----:R-:W-:Y:S01]  /*0170*/  IMAD.WIDE R2, R28, 0x4, R2 ;  /* 0x000000041c027825 */ /* 0x002fe200078e0202 */
[----:B------:R-:W-:-:S03]  /*0180*/  LEA.HI.SX32 R19, R18, R19, 0x17 ;  /* 0x0000001312137211 */ /* 0x000fc600078fbaff */
[----:B--2---:R-:W-:Y:S01]  /*0190*/  IMAD.WIDE R14, R15, 0x4, R12 ;  /* 0x000000040f0e7825 */ /* 0x004fe200078e020c */
[----:B------:R-:W2:Y:S03]  /*01a0*/  @!P5 LDG.E.128 R8, desc[UR4][R2.64] ;  /* 0x000000040208d981 */ /* 0x000ea6000c1e1d00 */
[----:B------:R-:W-:Y:S01]  /*01b0*/  IMAD R19, R19, -0x440, R0 ;  /* 0xfffffbc013137824 */ /* 0x000fe200078e0200 */
[----:B------:R1:W2:Y:S01]  /*01c0*/  @!P5 LDG.E.EL.128 R4, desc[UR4][R14.64] ;  /* 0x000000040e04d981 */ /* 0x0002a2000c2e1d00 */
[----:B------:R-:W-:Y:S02]  /*01d0*/  CS2R R20, SRZ ;  /* 0x0000000000147805 */ /* 0x000fe4000001ff00 */
[----:B------:R-:W-:Y:S01]  /*01e0*/  CS2R R22, SRZ ;  /* 0x0000000000167805 */ /* 0x000fe2000001ff00 */
[----:B------:R-:W-:Y:S01]  /*01f0*/  IMAD.WIDE R24, R19, 0x4, R12 ;  /* 0x0000000413187825 */ /* 0x000fe200078e020c */
[----:B------:R-:W-:-:S03]  /*0200*/  CS2R R12, SRZ ;  /* 0x00000000000c7805 */ /* 0x000fc6000001ff00 */
[----:B----4-:R-:W-:Y:S01]  /*0210*/  IMAD.WIDE R28, R28, 0x4, R16 ;  /* 0x000000041c1c7825 */ /* 0x010fe200078e0210 */
[----:B-1----:R-:W-:Y:S02]  /*0220*/  CS2R R14, SRZ ;  /* 0x00000000000e7805 */ /* 0x002fe4000001ff00 */
[----:B------:R-:W-:Y:S02]  /*0230*/  CS2R R16, SRZ ;  /* 0x0000000000107805 */ /* 0x000fe4000001ff00 */
[----:B------:R-:W-:Y:S01]  /*0240*/  CS2R R18, SRZ ;  /* 0x0000000000127805 */ /* 0x000fe2000001ff00 */
[----:B------:R-:W3:Y:S01]  /*0250*/  @!P5 LDG.E.128 R20, desc[UR4][R28.64] ;  /* 0x000000041c14d981 */ /* 0x000ee2000c1e1d00 */
[----:B------:R-:W-:-:S03]  /*0260*/  CS2R R26, SRZ ;  /* 0x00000000001a7805 */ /* 0x000fc6000001ff00 */
[----:B------:R1:W4:Y:S04]  /*0270*/  @!P0 LDG.E.EL.128 R12, desc[UR4][R24.64] ;  /* 0x00000004180c8981 */ /* 0x000328000c2e1d00 */
[----:B------:R-:W4:Y:S01]  /*0280*/  @!P0 LDG.E.128 R16, desc[UR4][R2.64+0x800] ;  /* 0x0008000402108981 */ /* 0x000f22000c1e1d00 */
[----:B-1----:R-:W-:-:S06]  /*0290*/  CS2R R24, SRZ ;  /* 0x0000000000187805 */ /* 0x002fcc000001ff00 */
[----:B------:R-:W5:Y:S01]  /*02a0*/  @!P0 LDG.E.128 R24, desc[UR4][R28.64+0x800] ;  /* 0x000800041c188981 */ /* 0x000f62000c1e1d00 */
[----:B--2---:R-:W-:Y:S01]  /*02b0*/  FADD R0, R7, R11 ;  /* 0x0000000b07007221 */ /* 0x004fe20000000000 */
[----:B------:R-:W-:Y:S01]  /*02c0*/  FADD R7, R6, R10 ;  /* 0x0000000a06077221 */ /* 0x000fe20000000000 */
[----:B------:R-:W-:Y:S01]  /*02d0*/  FADD R6, R5, R9 ;  /* 0x0000000905067221 */ /* 0x000fe20000000000 */
[----:B------:R-:W-:Y:S01]  /*02e0*/  FADD R5, R4, R8 ;  /* 0x0000000804057221 */ /* 0x000fe20000000000 */
[----:B---3--:R-:W-:Y:S01]  /*02f0*/  FFMA R0, R0, 0.10000000149011611938, R23 ;  /* 0x3dcccccd00007823 */ /* 0x008fe20000000017 */
[----:B------:R-:W-:Y:S01]  /*0300*/  FFMA R22, R7, 0.10000000149011611938, R22 ;  /* 0x3dcccccd07167823 */ /* 0x000fe20000000016 */
[----:B------:R-:W-:Y:S01]  /*0310*/  FFMA R21, R6, 0.10000000149011611938, R21 ;  /* 0x3dcccccd06157823 */ /* 0x000fe20000000015 */
[----:B------:R-:W-:Y:S02]  /*0320*/  FFMA R20, R5, 0.10000000149011611938, R20 ;  /* 0x3dcccccd05147823 */ /* 0x000fe40000000014 */
[----:B------:R-:W-:-:S02]  /*0330*/  FSETP.GEU.AND P1, PT, R0, RZ, PT ;  /* 0x000000ff0000720b */ /* 0x000fc40003f2e000 */
[----:B------:R-:W-:Y:S01]  /*0340*/  FSETP.GEU.AND P2, PT, R22, RZ, PT ;  /* 0x000000ff1600720b */ /* 0x000fe20003f4e000 */
[----:B----4-:R-:W-:Y:S01]  /*0350*/  FADD R8, R15, R19 ;  /* 0x000000130f087221 */ /* 0x010fe20000000000 */
[----:B------:R-:W-:Y:S01]  /*0360*/  FADD R9, R14, R18 ;  /* 0x000000120e097221 */ /* 0x000fe20000000000 */
[----:B------:R-:W-:Y:S01]  /*0370*/  FADD R10, R13, R17 ;  /* 0x000000110d0a7221 */ /* 0x000fe20000000000 */
[----:B------:R-:W-:Y:S01]  /*0380*/  FADD R11, R12, R16 ;  /* 0x000000100c0b7221 */ /* 0x000fe20000000000 */
[----:B------:R-:W-:Y:S02]  /*0390*/  FSETP.GEU.AND P3, PT, R21, RZ, PT ;  /* 0x000000ff1500720b */ /* 0x000fe40003f6e000 */
[----:B------:R-:W-:Y:S02]  /*03a0*/  FSETP.GEU.AND P4, PT, R20, RZ, PT ;  /* 0x000000ff1400720b */ /* 0x000fe40003f8e000 */
[----:B------:R-:W-:Y:S02]  /*03b0*/  SEL R7, R0, RZ, P1 ;  /* 0x000000ff00077207 */ /* 0x000fe40000800000 */
[----:B------:R-:W-:Y:S01]  /*03c0*/  SEL R6, R22, RZ, P2 ;  /* 0x000000ff16067207 */ /* 0x000fe20001000000 */
[----:B-----5:R-:W-:Y:S01]  /*03d0*/  FFMA R8, R8, 0.10000000149011611938, R27 ;  /* 0x3dcccccd08087823 */ /* 0x020fe2000000001b */
[----:B------:R-:W-:Y:S01]  /*03e0*/  FFMA R9, R9, 0.10000000149011611938, R26 ;  /* 0x3dcccccd09097823 */ /* 0x000fe2000000001a */
[----:B------:R-:W-:Y:S01]  /*03f0*/  FFMA R10, R10, 0.10000000149011611938, R25 ;  /* 0x3dcccccd0a0a7823 */ /* 0x000fe20000000019 */
[----:B------:R-:W-:Y:S01]  /*0400*/  FFMA R11, R11, 0.10000000149011611938, R24 ;  /* 0x3dcccccd0b0b7823 */ /* 0x000fe20000000018 */
[----:B------:R-:W-:-:S02]  /*0410*/  SEL R5, R21, RZ, P3 ;  /* 0x000000ff15057207 */ /* 0x000fc40001800000 */
[----:B------:R-:W-:Y:S02]  /*0420*/  SEL R4, R20, RZ, P4 ;  /* 0x000000ff14047207 */ /* 0x000fe40002000000 */
[----:B------:R-:W-:Y:S02]  /*0430*/  FSETP.GEU.AND P1, PT, R8, RZ, PT ;  /* 0x000000ff0800720b */ /* 0x000fe40003f2e000 */
[----:B------:R-:W-:Y:S01]  /*0440*/  FSETP.GEU.AND P2, PT, R9, RZ, PT ;  /* 0x000000ff0900720b */ /* 0x000fe20003f4e000 */
[----:B------:R1:W-:Y:S01]  /*0450*/  @!P5 STG.E.128 desc[UR4][R2.64], R4 ;  /* 0x000000040200d986 */ /* 0x0003e2000c101d04 */
[----:B------:R-:W-:Y:S02]  /*0460*/  FSETP.GEU.AND P3, PT, R10, RZ, PT ;  /* 0x000000ff0a00720b */ /* 0x000fe40003f6e000 */
[----:B------:R-:W-:Y:S02]  /*0470*/  FSETP.GEU.AND P4, PT, R11, RZ, PT ;  /* 0x000000ff0b00720b */ /* 0x000fe40003f8e000 */
[----:B------:R-:W-:-:S02]  /*0480*/  SEL R15, R8, RZ, P1 ;  /* 0x000000ff080f7207 */ /* 0x000fc40000800000 */
[----:B------:R-:W-:Y:S02]  /*0490*/  SEL R14, R9, RZ, P2 ;  /* 0x000000ff090e7207 */ /* 0x000fe40001000000 */
[----:B------:R-:W-:Y:S02]  /*04a0*/  SEL R13, R10, RZ, P3 ;  /* 0x000000ff0a0d7207 */ /* 0x000fe40001800000 */
[----:B------:R-:W-:Y:S01]  /*04b0*/  SEL R12, R11, RZ, P4 ;  /* 0x000000ff0b0c7207 */ /* 0x000fe20002000000 */
[----:B------:R-:W-:Y:S06]  /*04c0*/  @P0 EXIT ;  /* 0x000000000000094d */ /* 0x000fec0003800000 */
[----:B------:R-:W-:Y:S01]  /*04d0*/  STG.E.128 desc[UR4][R2.64+0x800], R12 ;  /* 0x0008000c02007986 */ /* 0x000fe2000c101d04 */
[----:B------:R-:W-:Y:S05]  /*04e0*/  EXIT ;  /* 0x000000000000794d */ /* 0x000fea0003800000 */
.L_x_0:
[----:B------:R-:W-:-:S00]  /*04f0*/  BRA `(.L_x_0) ;  /* 0xfffffffc00fc7947 */ /* 0x000fc0000383ffff */
[----:B------:R-:W-:-:S00]  /*0500*/  NOP ;  /* 0x0000000000007918 */ /* 0x000fc00000000000 */
[----:B------:R-:W-:-:S00]  /*0510*/  NOP ;  /* 0x0000000000007918 */ /* 0x000fc00000000000 */
[----:B------:R-:W-:-:S00]  /*0520*/  NOP ;  /* 0x0000000000007918 */ /* 0x000fc00000000000 */
[----:B------:R-:W-:-:S00]  /*0530*/  NOP ;  /* 0x0000000000007918 */ /* 0x000fc00000000000 */
[----:B------:R-:W-:-:S00]  /*0540*/  NOP ;  /* 0x0000000000007918 */ /* 0x000fc00000000000 */
[----:B------:R-:W-:-:S00]  /*0550*/  NOP ;  /* 0x0000000000007918 */ /* 0x000fc00000000000 */
[----:B------:R-:W-:-:S00]  /*0560*/  NOP ;  /* 0x0000000000007918 */ /* 0x000fc00000000000 */
[----:B------:R-:W-:-:S00]  /*0570*/  NOP ;  /* 0x0000000000007918 */ /* 0x000fc00000000000 */
.L_x_1:


//--------------------- .nv.constant0.triton_poi_fused_add_convolution_mul_relu_41 --------------------------
	.section	.nv.constant0.triton_poi_fused_add_convolution_mul_relu_41,"a",@progbits
	.sectionflags	@""
	.align	4
.nv.constant0.triton_poi_fused_add_convolution_mul_relu_41:
	.zero		556
